.version 6.5
.target sm_30
.address_size 64

.visible .entry malformed_label(
	.param .u64 input,
	.param .u64 output
)
{
	.reg .u64 	    in_addr;
    .reg .u64 	    out_addr;
    .reg .u64 	    temp;
    .reg .u64 	    temp2;

	ld.param.u64 	in_addr, [input];
    ld.param.u64 	out_addr, [output];

    bra BB0;
// this basic block does not start with a label
    ld.u64          temp, [out_addr];
    
BB0:
    ld.u64          temp, [in_addr];
	add.u64		    temp2, temp, 1;
    st.u64          [out_addr], temp2;
	ret;
}


// ===== COMPILED SASS (sm_100) =====

	.target	sm_100

	.elftype	@"ET_EXEC"


//--------------------- .note.nv.tkinfo           --------------------------
	.section	.note.nv.tkinfo,"",@"SHT_NOTE"
	.sectionflags	@"SHF_NOTE_NV_TKINFO"
	.tkinfo
        /*0018*/ 	.word	0x00000002
        /*0030*/ 	.string	""
        /*0030*/ 	.string	"ptxas"
        /*0030*/ 	.string	"Cuda compilation tools, release 13.0, V13.0.88"
        /*0030*/ 	.string	"Build cuda_13.0.r13.0/compiler.36424714_0"
        /*0030*/ 	.string	"-arch sm_100 "



//--------------------- .note.nv.cuinfo           --------------------------
	.section	.note.nv.cuinfo,"",@"SHT_NOTE"
	.sectionflags	@"SHF_NOTE_NV_CUINFO"
        /*0018*/ 	.short	0x0002
        /*001a*/ 	.short	0x001e
        /*001c*/ 	.short	0x0082
	.zero		2


//--------------------- .nv.info                  --------------------------
	.section	.nv.info,"",@"SHT_CUDA_INFO"
	.align	4


	//----- nvinfo : EIATTR_REGCOUNT
	.align		4
        /*0000*/ 	.byte	0x04, 0x2f
        /*0002*/ 	.short	(.L_1 - .L_0)
	.align		4
.L_0:
        /*0004*/ 	.word	index@(malformed_label)
        /*0008*/ 	.word	0x0000000a


	//----- nvinfo : EIATTR_FRAME_SIZE
	.align		4
.L_1:
        /*000c*/ 	.byte	0x04, 0x11
        /*000e*/ 	.short	(.L_3 - .L_2)
	.align		4
.L_2:
        /*0010*/ 	.word	index@(malformed_label)
        /*0014*/ 	.word	0x00000000


	//----- nvinfo : EIATTR_MIN_STACK_SIZE
	.align		4
.L_3:
        /*0018*/ 	.byte	0x04, 0x12
        /*001a*/ 	.short	(.L_5 - .L_4)
	.align		4
.L_4:
        /*001c*/ 	.word	index@(malformed_label)
        /*0020*/ 	.word	0x00000000
.L_5:


//--------------------- .nv.compat                --------------------------
	.section	.nv.compat,"",@"SHT_CUDA_COMPAT_INFO"
	.align	4
        /*0000*/ 	.byte	0x02, 0x09, 0x00, 0x00, 0x02, 0x02, 0x01, 0x00, 0x02, 0x05, 0x05, 0x00, 0x03, 0x07, 0x01, 0x01
        /*0010*/ 	.byte	0x02, 0x03, 0x00, 0x00, 0x02, 0x06, 0x01, 0x00, 0x04, 0x0b, 0x08, 0x00, 0x09, 0x00, 0x00, 0x00
        /*0020*/ 	.byte	0x00, 0x00, 0x00, 0x00


//--------------------- .nv.info.malformed_label  --------------------------
	.section	.nv.info.malformed_label,"",@"SHT_CUDA_INFO"
	.sectionflags	@""
	.align	4


	//----- nvinfo : EIATTR_CUDA_API_VERSION
	.align		4
        /*0000*/ 	.byte	0x04, 0x37
        /*0002*/ 	.short	(.L_7 - .L_6)
.L_6:
        /*0004*/ 	.word	0x00000082


	//----- nvinfo : EIATTR_KPARAM_INFO
	.align		4
.L_7:
        /*0008*/ 	.byte	0x04, 0x17
        /*000a*/ 	.short	(.L_9 - .L_8)
.L_8:
        /*000c*/ 	.word	0x00000000
        /*0010*/ 	.short	0x0001
        /*0012*/ 	.short	0x0008
        /*0014*/ 	.byte	0x00, 0xf0, 0x21, 0x00


	//----- nvinfo : EIATTR_KPARAM_INFO
	.align		4
.L_9:
        /*0018*/ 	.byte	0x04, 0x17
        /*001a*/ 	.short	(.L_11 - .L_10)
.L_10:
        /*001c*/ 	.word	0x00000000
        /*0020*/ 	.short	0x0000
        /*0022*/ 	.short	0x0000
        /*0024*/ 	.byte	0x00, 0xf0, 0x21, 0x00


	//----- nvinfo : EIATTR_SPARSE_MMA_MASK
	.align		4
.L_11:
        /*0028*/ 	.byte	0x03, 0x50
        /*002a*/ 	.short	0x0000


	//----- nvinfo : EIATTR_MAXREG_COUNT
	.align		4
        /*002c*/ 	.byte	0x03, 0x1b
        /*002e*/ 	.short	0x00ff


	//----- nvinfo : EIATTR_MERCURY_ISA_VERSION
	.align		4
        /*0030*/ 	.byte	0x03, 0x5f
        /*0032*/ 	.short	0x0101


	//----- nvinfo : EIATTR_VRC_CTA_INIT_COUNT
	.align		4
        /*0034*/ 	.byte	0x02, 0x4a
	.zero		1
	.zero		1


	//----- nvinfo : EIATTR_EXIT_INSTR_OFFSETS
	.align		4
        /*0038*/ 	.byte	0x04, 0x1c
        /*003a*/ 	.short	(.L_13 - .L_12)


	//   ....[0]....
.L_12:
        /*003c*/ 	.word	0x00000080


	//----- nvinfo : EIATTR_CBANK_PARAM_SIZE
	.align		4
.L_13:
        /*0040*/ 	.byte	0x03, 0x19
        /*0042*/ 	.short	0x0010


	//----- nvinfo : EIATTR_PARAM_CBANK
	.align		4
        /*0044*/ 	.byte	0x04, 0x0a
        /*0046*/ 	.short	(.L_15 - .L_14)
	.align		4
.L_14:
        /*0048*/ 	.word	index@(.nv.constant0.malformed_label)
        /*004c*/ 	.short	0x0380
        /*004e*/ 	.short	0x0010


	//----- nvinfo : EIATTR_SW_WAR
	.align		4
.L_15:
        /*0050*/ 	.byte	0x04, 0x36
        /*0052*/ 	.short	(.L_17 - .L_16)
.L_16:
        /*0054*/ 	.word	0x00000008
.L_17:


//--------------------- .nv.callgraph             --------------------------
	.section	.nv.callgraph,"",@"SHT_CUDA_CALLGRAPH"
	.align	4
	.sectionentsize	8
	.align		4
        /*0000*/ 	.word	0x00000000
	.align		4
        /*0004*/ 	.word	0xffffffff
	.align		4
        /*0008*/ 	.word	0x00000000
	.align		4
        /*000c*/ 	.word	0xfffffffe
	.align		4
        /*0010*/ 	.word	0x00000000
	.align		4
        /*0014*/ 	.word	0xfffffffd
	.align		4
        /*0018*/ 	.word	0x00000000
	.align		4
        /*001c*/ 	.word	0xfffffffc


//--------------------- .text.malformed_label     --------------------------
	.section	.text.malformed_label,"ax",@progbits
	.align	128
        .global         malformed_label
        .type           malformed_label,@function
        .size           malformed_label,(.L_x_1 - malformed_label)
        .other          malformed_label,@"STO_CUDA_ENTRY STV_DEFAULT"
malformed_label:
.text.malformed_label:
[----:B------:R-:W-:Y:S08]  /*0000*/  LDC R1, c[0x0][0x37c] ;  /* 0x0000df00ff017b82 */ /* 0x000ff00000000800 */
[----:B------:R-:W0:Y:S01]  /*0010*/  LDC.64 R2, c[0x0][0x380] ;  /* 0x0000e000ff027b82 */ /* 0x000e220000000a00 */
[----:B------:R-:W0:Y:S02]  /*0020*/  LDCU.64 UR4, c[0x0][0x358] ;  /* 0x00006b00ff0477ac */ /* 0x000e240008000a00 */
[----:B0-----:R-:W2:Y:S05]  /*0030*/  LD.E.64 R2, desc[UR4][R2.64] ;  /* 0x0000000402027980 */ /* 0x001eaa000c101b00 */
[----:B------:R-:W0:Y:S01]  /*0040*/  LDC.64 R4, c[0x0][0x388] ;  /* 0x0000e200ff047b82 */ /* 0x000e220000000a00 */
[----:B--2---:R-:W-:-:S04]  /*0050*/  IADD3 R6, P0, PT, R2, 0x1, RZ ;  /* 0x0000000102067810 */ /* 0x004fc80007f1e0ff */
[----:B------:R-:W-:-:S05]  /*0060*/  IADD3.X R7, PT, PT, RZ, R3, RZ, P0, !PT ;  /* 0x00000003ff077210 */ /* 0x000fca00007fe4ff */
[----:B0-----:R-:W-:Y:S01]  /*0070*/  ST.E.64 desc[UR4][R4.64], R6 ;  /* 0x0000000604007985 */ /* 0x001fe2000c101b04 */
[----:B------:R-:W-:Y:S05]  /*0080*/  EXIT ;  /* 0x000000000000794d */ /* 0x000fea0003800000 */
.L_x_0:
[----:B------:R-:W-:-:S00]  /*0090*/  BRA `(.L_x_0) ;  /* 0xfffffffc00fc7947 */ /* 0x000fc0000383ffff */
[----:B------:R-:W-:-:S00]  /*00a0*/  NOP ;  /* 0x0000000000007918 */ /* 0x000fc00000000000 */
        /* <DEDUP_REMOVED lines=13> */
.L_x_1:


//--------------------- .nv.shared.reserved.0     --------------------------
	.section	.nv.shared.reserved.0,"aw",@nobits
	.weak		__nv_reservedSMEM_offset_0_alias
	.size		__nv_reservedSMEM_offset_0_alias, 0, 64
	.other		__nv_reservedSMEM_offset_0_alias,@"STO_CUDA_RESERVED_SHARED STV_DEFAULT"
__nv_reservedSMEM_offset_0_alias:
	.zero		0
	.zero		64


//--------------------- .nv.constant0.malformed_label --------------------------
	.section	.nv.constant0.malformed_label,"a",@progbits
	.sectionflags	@""
	.align	4
.nv.constant0.malformed_label:
	.zero		912


//--------------------- SYMBOLS --------------------------

	.type		.nv.reservedSmem.offset0,@object
	.size		.nv.reservedSmem.offset0,0x4
